	.headerflags	@"EF_CUDA_TEXMODE_UNIFIED EF_CUDA_64BIT_ADDRESS EF_CUDA_ACCELERATORS EF_CUDA_SM90 EF_CUDA_VIRTUAL_SM(EF_CUDA_SM90)"
	.elftype	@"ET_EXEC"


//--------------------- .nv.info                  --------------------------
	.section	.nv.info,"",@"SHT_CUDA_INFO"
	.align	4


	//----- nvinfo : EIATTR_REGCOUNT
	.align		4
        /*0000*/ 	.byte	0x04, 0x2f
        /*0002*/ 	.short	(.L_1 - .L_0)
	.align		4
.L_0:
        /*0004*/ 	.word	index@(triton_poi_fused_convolution_leaky_relu_6)
        /*0008*/ 	.word	0x0000000c


	//----- nvinfo : EIATTR_MIN_STACK_SIZE
	.align		4
.L_1:
        /*000c*/ 	.byte	0x04, 0x12
        /*000e*/ 	.short	(.L_3 - .L_2)
	.align		4
.L_2:
        /*0010*/ 	.word	index@(triton_poi_fused_convolution_leaky_relu_6)
        /*0014*/ 	.word	0x00000000


	//----- nvinfo : EIATTR_FRAME_SIZE
	.align		4
.L_3:
        /*0018*/ 	.byte	0x04, 0x11
        /*001a*/ 	.short	(.L_5 - .L_4)
	.align		4
.L_4:
        /*001c*/ 	.word	index@(triton_poi_fused_convolution_leaky_relu_6)
        /*0020*/ 	.word	0x00000000


	//----- nvinfo : EIATTR_MIN_STACK_SIZE
	.align		4
.L_5:
        /*0024*/ 	.byte	0x04, 0x12
        /*0026*/ 	.short	(.L_7 - .L_6)
	.align		4
.L_6:
        /*0028*/ 	.word	index@(triton_poi_fused_convolution_leaky_relu_6)
        /*002c*/ 	.word	0x00000000
.L_7:


//--------------------- .nv.info.triton_poi_fused_convolution_leaky_relu_6 --------------------------
	.section	.nv.info.triton_poi_fused_convolution_leaky_relu_6,"",@"SHT_CUDA_INFO"
	.sectionflags	@""
	.align	4


	//----- nvinfo : EIATTR_CUDA_API_VERSION
	.align		4
        /*0000*/ 	.byte	0x04, 0x37
        /*0002*/ 	.short	(.L_9 - .L_8)
.L_8:
        /*0004*/ 	.word	0x0000007c


	//----- nvinfo : EIATTR_KPARAM_INFO
	.align		4
.L_9:
        /*0008*/ 	.byte	0x04, 0x17
        /*000a*/ 	.short	(.L_11 - .L_10)
.L_10:
        /*000c*/ 	.word	0x00000000
        /*0010*/ 	.short	0x0002
        /*0012*/ 	.short	0x0010
        /*0014*/ 	.byte	0x00, 0xf0, 0x11, 0x00


	//----- nvinfo : EIATTR_KPARAM_INFO
	.align		4
.L_11:
        /*0018*/ 	.byte	0x04, 0x17
        /*001a*/ 	.short	(.L_13 - .L_12)
.L_12:
        /*001c*/ 	.word	0x00000000
        /*0020*/ 	.short	0x0001
        /*0022*/ 	.short	0x0008
        /*0024*/ 	.byte	0x00, 0xf4, 0x21, 0x00


	//----- nvinfo : EIATTR_KPARAM_INFO
	.align		4
.L_13:
        /*0028*/ 	.byte	0x04, 0x17
        /*002a*/ 	.short	(.L_15 - .L_14)
.L_14:
        /*002c*/ 	.word	0x00000000
        /*0030*/ 	.short	0x0000
        /*0032*/ 	.short	0x0000
        /*0034*/ 	.byte	0x00, 0xf4, 0x21, 0x00


	//----- nvinfo : EIATTR_SPARSE_MMA_MASK
	.align		4
.L_15:
        /*0038*/ 	.byte	0x03, 0x50
        /*003a*/ 	.short	0x0000


	//----- nvinfo : EIATTR_MAXREG_COUNT
	.align		4
        /*003c*/ 	.byte	0x03, 0x1b
        /*003e*/ 	.short	0x00ff


	//----- nvinfo : EIATTR_EXIT_INSTR_OFFSETS
	.align		4
        /*0040*/ 	.byte	0x04, 0x1c
        /*0042*/ 	.short	(.L_17 - .L_16)


	//   ....[0]....
.L_16:
        /*0044*/ 	.word	0x000001c0


	//----- nvinfo : EIATTR_REQNTID
	.align		4
.L_17:
        /*0048*/ 	.byte	0x04, 0x10
        /*004a*/ 	.short	(.L_19 - .L_18)
.L_18:
        /*004c*/ 	.word	0x00000080
        /*0050*/ 	.word	0x00000001
        /*0054*/ 	.word	0x00000001


	//----- nvinfo : EIATTR_CBANK_PARAM_SIZE
	.align		4
.L_19:
        /*0058*/ 	.byte	0x03, 0x19
        /*005a*/ 	.short	0x0014


	//----- nvinfo : EIATTR_PARAM_CBANK
	.align		4
        /*005c*/ 	.byte	0x04, 0x0a
        /*005e*/ 	.short	(.L_21 - .L_20)
	.align		4
.L_20:
        /*0060*/ 	.word	index@(.nv.constant0.triton_poi_fused_convolution_leaky_relu_6)
        /*0064*/ 	.short	0x0210
        /*0066*/ 	.short	0x0014


	//----- nvinfo : EIATTR_SW_WAR
	.align		4
.L_21:
        /*0068*/ 	.byte	0x04, 0x36
        /*006a*/ 	.short	(.L_23 - .L_22)
.L_22:
        /*006c*/ 	.word	0x00000008
.L_23:


//--------------------- .nv.callgraph             --------------------------
	.section	.nv.callgraph,"",@"SHT_CUDA_CALLGRAPH"
	.align	4
	.sectionentsize	8
	.align		4
        /*0000*/ 	.word	0x00000000
	.align		4
        /*0004*/ 	.word	0xffffffff
	.align		4
        /*0008*/ 	.word	0x00000000
	.align		4
        /*000c*/ 	.word	0xfffffffe
	.align		4
        /*0010*/ 	.word	0x00000000
	.align		4
        /*0014*/ 	.word	0xfffffffd
	.align		4
        /*0018*/ 	.word	0x00000000
	.align		4
        /*001c*/ 	.word	0xfffffffc


//--------------------- .text.triton_poi_fused_convolution_leaky_relu_6 --------------------------
	.section	.text.triton_poi_fused_convolution_leaky_relu_6,"ax",@progbits
	.align	128
        .global         triton_poi_fused_convolution_leaky_relu_6
        .type           triton_poi_fused_convolution_leaky_relu_6,@function
        .size           triton_poi_fused_convolution_leaky_relu_6,(.L_x_1 - triton_poi_fused_convolution_leaky_relu_6)
        .other          triton_poi_fused_convolution_leaky_relu_6,@"STO_CUDA_ENTRY STV_DEFAULT"
triton_poi_fused_convolution_leaky_relu_6:
.text.triton_poi_fused_convolution_leaky_relu_6:
[----:B------:R-:W-:Y:S01]  /*0000*/  LDC R1, c[0x0][0x28] ;  /* 0x00000a00ff017b82 */ /* 0x000fe20000000800 */
[----:B------:R-:W1:Y:S07]  /*0010*/  S2R R0, SR_TID.X ;  /* 0x0000000000007919 */ /* 0x000e6e0000002100 */
[----:B------:R-:W2:Y:S01]  /*0020*/  LDC.64 R4, c[0x0][0x218] ;  /* 0x00008600ff047b82 */ /* 0x000ea20000000a00 */
[----:B------:R-:W-:Y:S01]  /*0030*/  ULDC.64 UR4, c[0x0][0x208] ;  /* 0x0000820000047ab9 */ /* 0x000fe20000000a00 */
[----:B------:R-:W3:Y:S06]  /*0040*/  S2R R7, SR_CTAID.X ;  /* 0x0000000000077919 */ /* 0x000eec0000002500 */
[----:B------:R-:W4:Y:S01]  /*0050*/  LDC.64 R2, c[0x0][0x210] ;  /* 0x00008400ff027b82 */ /* 0x000f220000000a00 */
[----:B-1----:R-:W-:Y:S01]  /*0060*/  IMAD.SHL.U32 R0, R0, 0x2, RZ ;  /* 0x0000000200007824 */ /* 0x002fe200078e00ff */
[----:B---3--:R-:W-:-:S04]  /*0070*/  SHF.R.S32.HI R6, RZ, 0x17, R7 ;  /* 0x00000017ff067819 */ /* 0x008fc80000011407 */
[----:B------:R-:W-:Y:S02]  /*0080*/  LOP3.LUT R0, R0, 0xfe, RZ, 0xc0, !PT ;  /* 0x000000fe00007812 */ /* 0x000fe400078ec0ff */
[----:B------:R-:W-:-:S03]  /*0090*/  SGXT R6, R6, 0x1 ;  /* 0x000000010606781a */ /* 0x000fc60000000200 */
[----:B------:R-:W-:-:S04]  /*00a0*/  IMAD R7, R7, 0x100, R0 ;  /* 0x0000010007077824 */ /* 0x000fc800078e0200 */
[----:B----4-:R-:W-:Y:S01]  /*00b0*/  IMAD.WIDE R2, R7, 0x4, R2 ;  /* 0x0000000407027825 */ /* 0x010fe200078e0202 */
[----:B------:R-:W-:-:S04]  /*00c0*/  LEA.HI R6, R6, R7, RZ, 0x2 ;  /* 0x0000000706067211 */ /* 0x000fc800078f10ff */
[--C-:B------:R-:W-:Y:S02]  /*00d0*/  SHF.R.S32.HI R0, RZ, 0x2, R6.reuse ;  /* 0x00000002ff007819 */ /* 0x100fe40000011406 */
[----:B------:R-:W-:Y:S02]  /*00e0*/  SHF.R.S32.HI R9, RZ, 0x1f, R6 ;  /* 0x0000001fff097819 */ /* 0x000fe40000011406 */
[----:B------:R-:W3:Y:S02]  /*00f0*/  LDG.E.64 R6, desc[UR4][R2.64] ;  /* 0x0000000402067981 */ /* 0x000ee4000c1e1b00 */
[----:B------:R-:W-:-:S04]  /*0100*/  LEA.HI R9, R9, R0, RZ, 0x9 ;  /* 0x0000000009097211 */ /* 0x000fc800078f48ff */
[----:B------:R-:W-:-:S05]  /*0110*/  LOP3.LUT R9, R9, 0xfffffe00, RZ, 0xc0, !PT ;  /* 0xfffffe0009097812 */ /* 0x000fca00078ec0ff */
[----:B------:R-:W-:-:S04]  /*0120*/  IMAD.IADD R9, R0, 0x1, -R9 ;  /* 0x0000000100097824 */ /* 0x000fc800078e0a09 */
[----:B--2---:R-:W-:-:S06]  /*0130*/  IMAD.WIDE R4, R9, 0x4, R4 ;  /* 0x0000000409047825 */ /* 0x004fcc00078e0204 */
[----:B------:R-:W3:Y:S02]  /*0140*/  LDG.E.EL R4, desc[UR4][R4.64] ;  /* 0x0000000404047981 */ /* 0x000ee4000c2e1900 */
[CC--:B---3--:R-:W-:Y:S02]  /*0150*/  FSETP.GT.AND P0, PT, R6.reuse, -R4.reuse, PT ;  /* 0x800000040600720b */ /* 0x0c8fe40003f04000 */
[C---:B------:R-:W-:Y:S01]  /*0160*/  FSETP.GT.AND P1, PT, R7.reuse, -R4, PT ;  /* 0x800000040700720b */ /* 0x040fe20003f24000 */
[--C-:B------:R-:W-:Y:S01]  /*0170*/  FADD R6, R6, R4.reuse ;  /* 0x0000000406067221 */ /* 0x100fe20000000000 */
[----:B------:R-:W-:-:S09]  /*0180*/  FADD R7, R7, R4 ;  /* 0x0000000407077221 */ /* 0x000fd20000000000 */
[----:B------:R-:W-:Y:S02]  /*0190*/  @!P0 FMUL R6, R6, 0.10000000149011611938 ;  /* 0x3dcccccd06068820 */ /* 0x000fe40000400000 */
[----:B------:R-:W-:-:S05]  /*01a0*/  @!P1 FMUL R7, R7, 0.10000000149011611938 ;  /* 0x3dcccccd07079820 */ /* 0x000fca0000400000 */
[----:B------:R-:W-:Y:S01]  /*01b0*/  STG.E.64 desc[UR4][R2.64], R6 ;  /* 0x0000000602007986 */ /* 0x000fe2000c101b04 */
[----:B------:R-:W-:Y:S05]  /*01c0*/  EXIT ;  /* 0x000000000000794d */ /* 0x000fea0003800000 */
.L_x_0:
[----:B------:R-:W-:-:S00]  /*01d0*/  BRA `(.L_x_0) ;  /* 0xfffffffc00fc7947 */ /* 0x000fc0000383ffff */
[----:B------:R-:W-:-:S00]  /*01e0*/  NOP ;  /* 0x0000000000007918 */ /* 0x000fc00000000000 */
        /* <DEDUP_REMOVED lines=9> */
.L_x_1:


//--------------------- .nv.constant0.triton_poi_fused_convolution_leaky_relu_6 --------------------------
	.section	.nv.constant0.triton_poi_fused_convolution_leaky_relu_6,"a",@progbits
	.sectionflags	@""
	.align	4
.nv.constant0.triton_poi_fused_convolution_leaky_relu_6:
	.zero		548
